	.headerflags	@"EF_CUDA_TEXMODE_UNIFIED EF_CUDA_64BIT_ADDRESS EF_CUDA_ACCELERATORS EF_CUDA_SM90 EF_CUDA_VIRTUAL_SM(EF_CUDA_SM90)"
	.elftype	@"ET_EXEC"


//--------------------- .nv.info                  --------------------------
	.section	.nv.info,"",@"SHT_CUDA_INFO"
	.align	4


	//----- nvinfo : EIATTR_REGCOUNT
	.align		4
        /*0000*/ 	.byte	0x04, 0x2f
        /*0002*/ 	.short	(.L_1 - .L_0)
	.align		4
.L_0:
        /*0004*/ 	.word	index@(triton_poi_fused_cat_48)
        /*0008*/ 	.word	0x00000018


	//----- nvinfo : EIATTR_MIN_STACK_SIZE
	.align		4
.L_1:
        /*000c*/ 	.byte	0x04, 0x12
        /*000e*/ 	.short	(.L_3 - .L_2)
	.align		4
.L_2:
        /*0010*/ 	.word	index@(triton_poi_fused_cat_48)
        /*0014*/ 	.word	0x00000000


	//----- nvinfo : EIATTR_FRAME_SIZE
	.align		4
.L_3:
        /*0018*/ 	.byte	0x04, 0x11
        /*001a*/ 	.short	(.L_5 - .L_4)
	.align		4
.L_4:
        /*001c*/ 	.word	index@(triton_poi_fused_cat_48)
        /*0020*/ 	.word	0x00000000


	//----- nvinfo : EIATTR_MIN_STACK_SIZE
	.align		4
.L_5:
        /*0024*/ 	.byte	0x04, 0x12
        /*0026*/ 	.short	(.L_7 - .L_6)
	.align		4
.L_6:
        /*0028*/ 	.word	index@(triton_poi_fused_cat_48)
        /*002c*/ 	.word	0x00000000
.L_7:


//--------------------- .nv.info.triton_poi_fused_cat_48 --------------------------
	.section	.nv.info.triton_poi_fused_cat_48,"",@"SHT_CUDA_INFO"
	.sectionflags	@""
	.align	4


	//----- nvinfo : EIATTR_CUDA_API_VERSION
	.align		4
        /*0000*/ 	.byte	0x04, 0x37
        /*0002*/ 	.short	(.L_9 - .L_8)
.L_8:
        /*0004*/ 	.word	0x0000007c


	//----- nvinfo : EIATTR_KPARAM_INFO
	.align		4
.L_9:
        /*0008*/ 	.byte	0x04, 0x17
        /*000a*/ 	.short	(.L_11 - .L_10)
.L_10:
        /*000c*/ 	.word	0x00000000
        /*0010*/ 	.short	0x0005
        /*0012*/ 	.short	0x0028
        /*0014*/ 	.byte	0x00, 0xf0, 0x11, 0x00


	//----- nvinfo : EIATTR_KPARAM_INFO
	.align		4
.L_11:
        /*0018*/ 	.byte	0x04, 0x17
        /*001a*/ 	.short	(.L_13 - .L_12)
.L_12:
        /*001c*/ 	.word	0x00000000
        /*0020*/ 	.short	0x0004
        /*0022*/ 	.short	0x0020
        /*0024*/ 	.byte	0x00, 0xf4, 0x21, 0x00


	//----- nvinfo : EIATTR_KPARAM_INFO
	.align		4
.L_13:
        /*0028*/ 	.byte	0x04, 0x17
        /*002a*/ 	.short	(.L_15 - .L_14)
.L_14:
        /*002c*/ 	.word	0x00000000
        /*0030*/ 	.short	0x0003
        /*0032*/ 	.short	0x0018
        /*0034*/ 	.byte	0x00, 0xf4, 0x21, 0x00


	//----- nvinfo : EIATTR_KPARAM_INFO
	.align		4
.L_15:
        /*0038*/ 	.byte	0x04, 0x17
        /*003a*/ 	.short	(.L_17 - .L_16)
.L_16:
        /*003c*/ 	.word	0x00000000
        /*0040*/ 	.short	0x0002
        /*0042*/ 	.short	0x0010
        /*0044*/ 	.byte	0x00, 0xf4, 0x21, 0x00


	//----- nvinfo : EIATTR_KPARAM_INFO
	.align		4
.L_17:
        /*0048*/ 	.byte	0x04, 0x17
        /*004a*/ 	.short	(.L_19 - .L_18)
.L_18:
        /*004c*/ 	.word	0x00000000
        /*0050*/ 	.short	0x0001
        /*0052*/ 	.short	0x0008
        /*0054*/ 	.byte	0x00, 0xf4, 0x21, 0x00


	//----- nvinfo : EIATTR_KPARAM_INFO
	.align		4
.L_19:
        /*0058*/ 	.byte	0x04, 0x17
        /*005a*/ 	.short	(.L_21 - .L_20)
.L_20:
        /*005c*/ 	.word	0x00000000
        /*0060*/ 	.short	0x0000
        /*0062*/ 	.short	0x0000
        /*0064*/ 	.byte	0x00, 0xf4, 0x21, 0x00


	//----- nvinfo : EIATTR_SPARSE_MMA_MASK
	.align		4
.L_21:
        /*0068*/ 	.byte	0x03, 0x50
        /*006a*/ 	.short	0x0000


	//----- nvinfo : EIATTR_MAXREG_COUNT
	.align		4
        /*006c*/ 	.byte	0x03, 0x1b
        /*006e*/ 	.short	0x00ff


	//----- nvinfo : EIATTR_EXIT_INSTR_OFFSETS
	.align		4
        /*0070*/ 	.byte	0x04, 0x1c
        /*0072*/ 	.short	(.L_23 - .L_22)


	//   ....[0]....
.L_22:
        /*0074*/ 	.word	0x000001e0


	//----- nvinfo : EIATTR_REQNTID
	.align		4
.L_23:
        /*0078*/ 	.byte	0x04, 0x10
        /*007a*/ 	.short	(.L_25 - .L_24)
.L_24:
        /*007c*/ 	.word	0x00000080
        /*0080*/ 	.word	0x00000001
        /*0084*/ 	.word	0x00000001


	//----- nvinfo : EIATTR_CBANK_PARAM_SIZE
	.align		4
.L_25:
        /*0088*/ 	.byte	0x03, 0x19
        /*008a*/ 	.short	0x002c


	//----- nvinfo : EIATTR_PARAM_CBANK
	.align		4
        /*008c*/ 	.byte	0x04, 0x0a
        /*008e*/ 	.short	(.L_27 - .L_26)
	.align		4
.L_26:
        /*0090*/ 	.word	index@(.nv.constant0.triton_poi_fused_cat_48)
        /*0094*/ 	.short	0x0210
        /*0096*/ 	.short	0x002c


	//----- nvinfo : EIATTR_SW_WAR
	.align		4
.L_27:
        /*0098*/ 	.byte	0x04, 0x36
        /*009a*/ 	.short	(.L_29 - .L_28)
.L_28:
        /*009c*/ 	.word	0x00000008
.L_29:


//--------------------- .nv.callgraph             --------------------------
	.section	.nv.callgraph,"",@"SHT_CUDA_CALLGRAPH"
	.align	4
	.sectionentsize	8
	.align		4
        /*0000*/ 	.word	0x00000000
	.align		4
        /*0004*/ 	.word	0xffffffff
	.align		4
        /*0008*/ 	.word	0x00000000
	.align		4
        /*000c*/ 	.word	0xfffffffe
	.align		4
        /*0010*/ 	.word	0x00000000
	.align		4
        /*0014*/ 	.word	0xfffffffd
	.align		4
        /*0018*/ 	.word	0x00000000
	.align		4
        /*001c*/ 	.word	0xfffffffc


//--------------------- .text.triton_poi_fused_cat_48 --------------------------
	.section	.text.triton_poi_fused_cat_48,"ax",@progbits
	.align	128
        .global         triton_poi_fused_cat_48
        .type           triton_poi_fused_cat_48,@function
        .size           triton_poi_fused_cat_48,(.L_x_1 - triton_poi_fused_cat_48)
        .other          triton_poi_fused_cat_48,@"STO_CUDA_ENTRY STV_DEFAULT"
triton_poi_fused_cat_48:
.text.triton_poi_fused_cat_48:
[----:B------:R-:W-:Y:S01]  /*0000*/  LDC R1, c[0x0][0x28] ;  /* 0x00000a00ff017b82 */ /* 0x000fe20000000800 */
[----:B------:R-:W1:Y:S07]  /*0010*/  S2R R0, SR_TID.X ;  /* 0x0000000000007919 */ /* 0x000e6e0000002100 */
[----:B------:R-:W2:Y:S01]  /*0020*/  LDC.64 R4, c[0x0][0x210] ;  /* 0x00008400ff047b82 */ /* 0x000ea20000000a00 */
[----:B------:R-:W-:Y:S01]  /*0030*/  ULDC.64 UR4, c[0x0][0x208] ;  /* 0x0000820000047ab9 */ /* 0x000fe20000000a00 */
[----:B------:R-:W3:Y:S06]  /*0040*/  S2R R15, SR_CTAID.X ;  /* 0x00000000000f7919 */ /* 0x000eec0000002500 */
[----:B------:R-:W4:Y:S08]  /*0050*/  LDC.64 R10, c[0x0][0x218] ;  /* 0x00008600ff0a7b82 */ /* 0x000f300000000a00 */
[----:B------:R-:W5:Y:S08]  /*0060*/  LDC.64 R12, c[0x0][0x220] ;  /* 0x00008800ff0c7b82 */ /* 0x000f700000000a00 */
[----:B------:R-:W4:Y:S01]  /*0070*/  LDC.64 R8, c[0x0][0x228] ;  /* 0x00008a00ff087b82 */ /* 0x000f220000000a00 */
[----:B-1----:R-:W-:-:S04]  /*0080*/  SHF.L.U32 R0, R0, 0x2, RZ ;  /* 0x0000000200007819 */ /* 0x002fc800000006ff */
[----:B------:R-:W-:-:S04]  /*0090*/  LOP3.LUT R0, R0, 0x1fc, RZ, 0xc0, !PT ;  /* 0x000001fc00007812 */ /* 0x000fc800078ec0ff */
[----:B---3--:R-:W-:-:S05]  /*00a0*/  LEA R15, R15, R0, 0x9 ;  /* 0x000000000f0f7211 */ /* 0x008fca00078e48ff */
[----:B--2---:R-:W-:-:S06]  /*00b0*/  IMAD.WIDE R4, R15, 0x4, R4 ;  /* 0x000000040f047825 */ /* 0x004fcc00078e0204 */
[----:B------:R-:W2:Y:S01]  /*00c0*/  LDG.E.128 R4, desc[UR4][R4.64] ;  /* 0x0000000404047981 */ /* 0x000ea2000c1e1d00 */
[----:B------:R-:W-:-:S05]  /*00d0*/  IMAD.HI R0, R15, 0x2aaaaaab, RZ ;  /* 0x2aaaaaab0f007827 */ /* 0x000fca00078e02ff */
[----:B------:R-:W-:-:S04]  /*00e0*/  SHF.R.U32.HI R3, RZ, 0x1f, R0 ;  /* 0x0000001fff037819 */ /* 0x000fc80000011600 */
[----:B------:R-:W-:Y:S02]  /*00f0*/  LEA.HI.SX32 R0, R0, R3, 0x15 ;  /* 0x0000000300007211 */ /* 0x000fe400078faaff */
[----:B------:R-:W1:Y:S03]  /*0100*/  LDC.64 R2, c[0x0][0x230] ;  /* 0x00008c00ff027b82 */ /* 0x000e660000000a00 */
[----:B------:R-:W-:-:S04]  /*0110*/  IMAD R15, R0, -0x3000, R15 ;  /* 0xffffd000000f7824 */ /* 0x000fc800078e020f */
[----:B------:R-:W-:-:S04]  /*0120*/  IMAD R15, R0, 0x42000, R15 ;  /* 0x00042000000f7824 */ /* 0x000fc800078e020f */
[----:B------:R-:W-:Y:S02]  /*0130*/  IMAD R17, R0, 0x3000, R15 ;  /* 0x0000300000117824 */ /* 0x000fe400078e020f */
[----:B----4-:R-:W-:-:S04]  /*0140*/  IMAD.WIDE R10, R15, 0x4, R10 ;  /* 0x000000040f0a7825 */ /* 0x010fc800078e020a */
[----:B------:R-:W-:Y:S02]  /*0150*/  IMAD R19, R0, 0x3000, R17 ;  /* 0x0000300000137824 */ /* 0x000fe400078e0211 */
[----:B-----5:R-:W-:-:S04]  /*0160*/  IMAD.WIDE R12, R17, 0x4, R12 ;  /* 0x00000004110c7825 */ /* 0x020fc800078e020c */
[----:B------:R-:W-:Y:S02]  /*0170*/  IMAD R21, R0, 0x3000, R19 ;  /* 0x0000300000157824 */ /* 0x000fe400078e0213 */
[----:B0-----:R-:W-:-:S04]  /*0180*/  IMAD.WIDE R8, R19, 0x4, R8 ;  /* 0x0000000413087825 */ /* 0x001fc800078e0208 */
[----:B-1----:R-:W-:Y:S01]  /*0190*/  IMAD.WIDE R2, R21, 0x4, R2 ;  /* 0x0000000415027825 */ /* 0x002fe200078e0202 */
[----:B--2---:R-:W-:Y:S04]  /*01a0*/  STG.E.128 desc[UR4][R10.64], R4 ;  /* 0x000000040a007986 */ /* 0x004fe8000c101d04 */
[----:B------:R-:W-:Y:S04]  /*01b0*/  STG.E.128 desc[UR4][R12.64], R4 ;  /* 0x000000040c007986 */ /* 0x000fe8000c101d04 */
[----:B------:R-:W-:Y:S04]  /*01c0*/  STG.E.128 desc[UR4][R8.64], R4 ;  /* 0x0000000408007986 */ /* 0x000fe8000c101d04 */
[----:B------:R-:W-:Y:S01]  /*01d0*/  STG.E.128 desc[UR4][R2.64], R4 ;  /* 0x0000000402007986 */ /* 0x000fe2000c101d04 */
[----:B------:R-:W-:Y:S05]  /*01e0*/  EXIT ;  /* 0x000000000000794d */ /* 0x000fea0003800000 */
.L_x_0:
[----:B------:R-:W-:-:S00]  /*01f0*/  BRA `(.L_x_0) ;  /* 0xfffffffc00fc7947 */ /* 0x000fc0000383ffff */
[----:B------:R-:W-:-:S00]  /*0200*/  NOP ;  /* 0x0000000000007918 */ /* 0x000fc00000000000 */
[----:B------:R-:W-:-:S00]  /*0210*/  NOP ;  /* 0x0000000000007918 */ /* 0x000fc00000000000 */
[----:B------:R-:W-:-:S00]  /*0220*/  NOP ;  /* 0x0000000000007918 */ /* 0x000fc00000000000 */
[----:B------:R-:W-:-:S00]  /*0230*/  NOP ;  /* 0x0000000000007918 */ /* 0x000fc00000000000 */
[----:B------:R-:W-:-:S00]  /*0240*/  NOP ;  /* 0x0000000000007918 */ /* 0x000fc00000000000 */
[----:B------:R-:W-:-:S00]  /*0250*/  NOP ;  /* 0x0000000000007918 */ /* 0x000fc00000000000 */
[----:B------:R-:W-:-:S00]  /*0260*/  NOP ;  /* 0x0000000000007918 */ /* 0x000fc00000000000 */
[----:B------:R-:W-:-:S00]  /*0270*/  NOP ;  /* 0x0000000000007918 */ /* 0x000fc00000000000 */
.L_x_1:


//--------------------- .nv.constant0.triton_poi_fused_cat_48 --------------------------
	.section	.nv.constant0.triton_poi_fused_cat_48,"a",@progbits
	.sectionflags	@""
	.align	4
.nv.constant0.triton_poi_fused_cat_48:
	.zero		572
